	.headerflags	@"EF_CUDA_TEXMODE_UNIFIED EF_CUDA_64BIT_ADDRESS EF_CUDA_ACCELERATORS EF_CUDA_SM90 EF_CUDA_VIRTUAL_SM(EF_CUDA_SM90)"
	.elftype	@"ET_EXEC"


//--------------------- .nv.info                  --------------------------
	.section	.nv.info,"",@"SHT_CUDA_INFO"
	.align	4


	//----- nvinfo : EIATTR_REGCOUNT
	.align		4
        /*0000*/ 	.byte	0x04, 0x2f
        /*0002*/ 	.short	(.L_3 - .L_2)
	.align		4
.L_2:
        /*0004*/ 	.word	index@(triton_poi_fused__native_batch_norm_legit_no_training_cat_leaky_relu_2)
        /*0008*/ 	.word	0x00000020


	//----- nvinfo : EIATTR_MIN_STACK_SIZE
	.align		4
.L_3:
        /*000c*/ 	.byte	0x04, 0x12
        /*000e*/ 	.short	(.L_5 - .L_4)
	.align		4
.L_4:
        /*0010*/ 	.word	index@(triton_poi_fused__native_batch_norm_legit_no_training_cat_leaky_relu_2)
        /*0014*/ 	.word	0x00000000


	//----- nvinfo : EIATTR_FRAME_SIZE
	.align		4
.L_5:
        /*0018*/ 	.byte	0x04, 0x11
        /*001a*/ 	.short	(.L_7 - .L_6)
	.align		4
.L_6:
        /*001c*/ 	.word	index@(triton_poi_fused__native_batch_norm_legit_no_training_cat_leaky_relu_2)
        /*0020*/ 	.word	0x00000000


	//----- nvinfo : EIATTR_MIN_STACK_SIZE
	.align		4
.L_7:
        /*0024*/ 	.byte	0x04, 0x12
        /*0026*/ 	.short	(.L_9 - .L_8)
	.align		4
.L_8:
        /*0028*/ 	.word	index@(triton_poi_fused__native_batch_norm_legit_no_training_cat_leaky_relu_2)
        /*002c*/ 	.word	0x00000000
.L_9:


//--------------------- .nv.info.triton_poi_fused__native_batch_norm_legit_no_training_cat_leaky_relu_2 --------------------------
	.section	.nv.info.triton_poi_fused__native_batch_norm_legit_no_training_cat_leaky_relu_2,"",@"SHT_CUDA_INFO"
	.sectionflags	@""
	.align	4


	//----- nvinfo : EIATTR_CUDA_API_VERSION
	.align		4
        /*0000*/ 	.byte	0x04, 0x37
        /*0002*/ 	.short	(.L_11 - .L_10)
.L_10:
        /*0004*/ 	.word	0x0000007c


	//----- nvinfo : EIATTR_KPARAM_INFO
	.align		4
.L_11:
        /*0008*/ 	.byte	0x04, 0x17
        /*000a*/ 	.short	(.L_13 - .L_12)
.L_12:
        /*000c*/ 	.word	0x00000000
        /*0010*/ 	.short	0x000a
        /*0012*/ 	.short	0x0050
        /*0014*/ 	.byte	0x00, 0xf0, 0x11, 0x00


	//----- nvinfo : EIATTR_KPARAM_INFO
	.align		4
.L_13:
        /*0018*/ 	.byte	0x04, 0x17
        /*001a*/ 	.short	(.L_15 - .L_14)
.L_14:
        /*001c*/ 	.word	0x00000000
        /*0020*/ 	.short	0x0009
        /*0022*/ 	.short	0x0048
        /*0024*/ 	.byte	0x00, 0xf4, 0x21, 0x00


	//----- nvinfo : EIATTR_KPARAM_INFO
	.align		4
.L_15:
        /*0028*/ 	.byte	0x04, 0x17
        /*002a*/ 	.short	(.L_17 - .L_16)
.L_16:
        /*002c*/ 	.word	0x00000000
        /*0030*/ 	.short	0x0008
        /*0032*/ 	.short	0x0040
        /*0034*/ 	.byte	0x00, 0xf4, 0x21, 0x00


	//----- nvinfo : EIATTR_KPARAM_INFO
	.align		4
.L_17:
        /*0038*/ 	.byte	0x04, 0x17
        /*003a*/ 	.short	(.L_19 - .L_18)
.L_18:
        /*003c*/ 	.word	0x00000000
        /*0040*/ 	.short	0x0007
        /*0042*/ 	.short	0x0038
        /*0044*/ 	.byte	0x00, 0xf4, 0x21, 0x00


	//----- nvinfo : EIATTR_KPARAM_INFO
	.align		4
.L_19:
        /*0048*/ 	.byte	0x04, 0x17
        /*004a*/ 	.short	(.L_21 - .L_20)
.L_20:
        /*004c*/ 	.word	0x00000000
        /*0050*/ 	.short	0x0006
        /*0052*/ 	.short	0x0030
        /*0054*/ 	.byte	0x00, 0xf4, 0x21, 0x00


	//----- nvinfo : EIATTR_KPARAM_INFO
	.align		4
.L_21:
        /*0058*/ 	.byte	0x04, 0x17
        /*005a*/ 	.short	(.L_23 - .L_22)
.L_22:
        /*005c*/ 	.word	0x00000000
        /*0060*/ 	.short	0x0005
        /*0062*/ 	.short	0x0028
        /*0064*/ 	.byte	0x00, 0xf4, 0x21, 0x00


	//----- nvinfo : EIATTR_KPARAM_INFO
	.align		4
.L_23:
        /*0068*/ 	.byte	0x04, 0x17
        /*006a*/ 	.short	(.L_25 - .L_24)
.L_24:
        /*006c*/ 	.word	0x00000000
        /*0070*/ 	.short	0x0004
        /*0072*/ 	.short	0x0020
        /*0074*/ 	.byte	0x00, 0xf4, 0x21, 0x00


	//----- nvinfo : EIATTR_KPARAM_INFO
	.align		4
.L_25:
        /*0078*/ 	.byte	0x04, 0x17
        /*007a*/ 	.short	(.L_27 - .L_26)
.L_26:
        /*007c*/ 	.word	0x00000000
        /*0080*/ 	.short	0x0003
        /*0082*/ 	.short	0x0018
        /*0084*/ 	.byte	0x00, 0xf4, 0x21, 0x00


	//----- nvinfo : EIATTR_KPARAM_INFO
	.align		4
.L_27:
        /*0088*/ 	.byte	0x04, 0x17
        /*008a*/ 	.short	(.L_29 - .L_28)
.L_28:
        /*008c*/ 	.word	0x00000000
        /*0090*/ 	.short	0x0002
        /*0092*/ 	.short	0x0010
        /*0094*/ 	.byte	0x00, 0xf4, 0x21, 0x00


	//----- nvinfo : EIATTR_KPARAM_INFO
	.align		4
.L_29:
        /*0098*/ 	.byte	0x04, 0x17
        /*009a*/ 	.short	(.L_31 - .L_30)
.L_30:
        /*009c*/ 	.word	0x00000000
        /*00a0*/ 	.short	0x0001
        /*00a2*/ 	.short	0x0008
        /*00a4*/ 	.byte	0x00, 0xf4, 0x21, 0x00


	//----- nvinfo : EIATTR_KPARAM_INFO
	.align		4
.L_31:
        /*00a8*/ 	.byte	0x04, 0x17
        /*00aa*/ 	.short	(.L_33 - .L_32)
.L_32:
        /*00ac*/ 	.word	0x00000000
        /*00b0*/ 	.short	0x0000
        /*00b2*/ 	.short	0x0000
        /*00b4*/ 	.byte	0x00, 0xf4, 0x21, 0x00


	//----- nvinfo : EIATTR_SPARSE_MMA_MASK
	.align		4
.L_33:
        /*00b8*/ 	.byte	0x03, 0x50
        /*00ba*/ 	.short	0x0000


	//----- nvinfo : EIATTR_MAXREG_COUNT
	.align		4
        /*00bc*/ 	.byte	0x03, 0x1b
        /*00be*/ 	.short	0x00ff


	//----- nvinfo : EIATTR_EXIT_INSTR_OFFSETS
	.align		4
        /*00c0*/ 	.byte	0x04, 0x1c
        /*00c2*/ 	.short	(.L_35 - .L_34)


	//   ....[0]....
.L_34:
        /*00c4*/ 	.word	0x00000890


	//----- nvinfo : EIATTR_REQNTID
	.align		4
.L_35:
        /*00c8*/ 	.byte	0x04, 0x10
        /*00ca*/ 	.short	(.L_37 - .L_36)
.L_36:
        /*00cc*/ 	.word	0x00000080
        /*00d0*/ 	.word	0x00000001
        /*00d4*/ 	.word	0x00000001


	//----- nvinfo : EIATTR_CBANK_PARAM_SIZE
	.align		4
.L_37:
        /*00d8*/ 	.byte	0x03, 0x19
        /*00da*/ 	.short	0x0054


	//----- nvinfo : EIATTR_PARAM_CBANK
	.align		4
        /*00dc*/ 	.byte	0x04, 0x0a
        /*00de*/ 	.short	(.L_39 - .L_38)
	.align		4
.L_38:
        /*00e0*/ 	.word	index@(.nv.constant0.triton_poi_fused__native_batch_norm_legit_no_training_cat_leaky_relu_2)
        /*00e4*/ 	.short	0x0210
        /*00e6*/ 	.short	0x0054


	//----- nvinfo : EIATTR_SW_WAR
	.align		4
.L_39:
        /*00e8*/ 	.byte	0x04, 0x36
        /*00ea*/ 	.short	(.L_41 - .L_40)
.L_40:
        /*00ec*/ 	.word	0x00000008
.L_41:


//--------------------- .nv.callgraph             --------------------------
	.section	.nv.callgraph,"",@"SHT_CUDA_CALLGRAPH"
	.align	4
	.sectionentsize	8
	.align		4
        /*0000*/ 	.word	0x00000000
	.align		4
        /*0004*/ 	.word	0xffffffff
	.align		4
        /*0008*/ 	.word	0x00000000
	.align		4
        /*000c*/ 	.word	0xfffffffe
	.align		4
        /*0010*/ 	.word	0x00000000
	.align		4
        /*0014*/ 	.word	0xfffffffd
	.align		4
        /*0018*/ 	.word	0x00000000
	.align		4
        /*001c*/ 	.word	0xfffffffc


//--------------------- .nv.constant4             --------------------------
	.section	.nv.constant4,"a",@progbits
	.align	8
	.align		8
.nv.constant4:
        /*0000*/ 	.dword	_$_str
	.align		8
        /*0008*/ 	.dword	_$_str_$_2


//--------------------- .text.triton_poi_fused__native_batch_norm_legit_no_training_cat_leaky_relu_2 --------------------------
	.section	.text.triton_poi_fused__native_batch_norm_legit_no_training_cat_leaky_relu_2,"ax",@progbits
	.align	128
        .global         triton_poi_fused__native_batch_norm_legit_no_training_cat_leaky_relu_2
        .type           triton_poi_fused__native_batch_norm_legit_no_training_cat_leaky_relu_2,@function
        .size           triton_poi_fused__native_batch_norm_legit_no_training_cat_leaky_relu_2,(.L_x_1 - triton_poi_fused__native_batch_norm_legit_no_training_cat_leaky_relu_2)
        .other          triton_poi_fused__native_batch_norm_legit_no_training_cat_leaky_relu_2,@"STO_CUDA_ENTRY STV_DEFAULT"
triton_poi_fused__native_batch_norm_legit_no_training_cat_leaky_relu_2:
.text.triton_poi_fused__native_batch_norm_legit_no_training_cat_leaky_relu_2:
[----:B------:R-:W-:Y:S01]  /*0000*/  LDC R1, c[0x0][0x28] ;  /* 0x00000a00ff017b82 */ /* 0x000fe20000000800 */
[----:B------:R-:W1:Y:S07]  /*0010*/  S2R R0, SR_TID.X ;  /* 0x0000000000007919 */ /* 0x000e6e0000002100 */
[----:B------:R-:W2:Y:S01]  /*0020*/  LDC.64 R4, c[0x0][0x240] ;  /* 0x00009000ff047b82 */ /* 0x000ea20000000a00 */
[----:B------:R-:W-:Y:S01]  /*0030*/  ULDC.64 UR4, c[0x0][0x208] ;  /* 0x0000820000047ab9 */ /* 0x000fe20000000a00 */
[----:B------:R-:W3:Y:S06]  /*0040*/  S2R R3, SR_CTAID.X ;  /* 0x0000000000037919 */ /* 0x000eec0000002500 */
[----:B------:R-:W4:Y:S08]  /*0050*/  LDC.64 R10, c[0x0][0x228] ;  /* 0x00008a00ff0a7b82 */ /* 0x000f300000000a00 */
[----:B------:R-:W5:Y:S01]  /*0060*/  LDC.64 R8, c[0x0][0x230] ;  /* 0x00008c00ff087b82 */ /* 0x000f620000000a00 */
[----:B------:R-:W-:-:S02]  /*0070*/  CS2R R20, SRZ ;  /* 0x0000000000147805 */ /* 0x000fc4000001ff00 */
[----:B------:R-:W-:-:S05]  /*0080*/  CS2R R22, SRZ ;  /* 0x0000000000167805 */ /* 0x000fca000001ff00 */
[----:B------:R-:W4:Y:S01]  /*0090*/  LDC.64 R12, c[0x0][0x218] ;  /* 0x00008600ff0c7b82 */ /* 0x000f220000000a00 */
[----:B-1----:R-:W-:-:S05]  /*00a0*/  IMAD.SHL.U32 R0, R0, 0x4, RZ ;  /* 0x0000000400007824 */ /* 0x002fca00078e00ff */
[----:B------:R-:W-:-:S05]  /*00b0*/  LOP3.LUT R0, R0, 0x1fc, RZ, 0xc0, !PT ;  /* 0x000001fc00007812 */ /* 0x000fca00078ec0ff */
[----:B---3--:R-:W-:-:S05]  /*00c0*/  IMAD R0, R3, 0x200, R0 ;  /* 0x0000020003007824 */ /* 0x008fca00078e0200 */
[----:B------:R-:W-:-:S04]  /*00d0*/  SHF.R.S32.HI R3, RZ, 0x1f, R0 ;  /* 0x0000001fff037819 */ /* 0x000fc80000011400 */
[----:B------:R-:W-:-:S04]  /*00e0*/  LEA.HI R3, R3, R0, RZ, 0xa ;  /* 0x0000000003037211 */ /* 0x000fc800078f50ff */
[----:B------:R-:W-:-:S05]  /*00f0*/  LOP3.LUT R7, R3, 0xfffffc00, RZ, 0xc0, !PT ;  /* 0xfffffc0003077812 */ /* 0x000fca00078ec0ff */
[----:B------:R-:W-:-:S04]  /*0100*/  IMAD.IADD R24, R0, 0x1, -R7 ;  /* 0x0000000100187824 */ /* 0x000fc800078e0a07 */
[C---:B--2---:R-:W-:Y:S01]  /*0110*/  IMAD.WIDE R4, R24.reuse, 0x4, R4 ;  /* 0x0000000418047825 */ /* 0x044fe200078e0204 */
[----:B------:R-:W-:-:S05]  /*0120*/  LOP3.LUT R14, R24, 0xffffff00, RZ, 0xc0, !PT ;  /* 0xffffff00180e7812 */ /* 0x000fca00078ec0ff */
[----:B------:R-:W2:Y:S01]  /*0130*/  LDG.E.EL.128 R4, desc[UR4][R4.64] ;  /* 0x0000000404047981 */ /* 0x000ea2000c2e1d00 */
[----:B------:R-:W-:Y:S02]  /*0140*/  SHF.R.S32.HI R15, RZ, 0xa, R3 ;  /* 0x0000000aff0f7819 */ /* 0x000fe40000011403 */
[----:B------:R-:W-:Y:S02]  /*0150*/  ISETP.NE.AND P6, PT, R14, 0x200, PT ;  /* 0x000002000e00780c */ /* 0x000fe40003fc5270 */
[----:B------:R-:W-:Y:S02]  /*0160*/  CS2R R16, SRZ ;  /* 0x0000000000107805 */ /* 0x000fe4000001ff00 */
[----:B------:R-:W-:Y:S01]  /*0170*/  ISETP.GT.AND P5, PT, R24, 0x2ff, PT ;  /* 0x000002ff1800780c */ /* 0x000fe20003fa4270 */
[----:B------:R-:W-:Y:S01]  /*0180*/  IMAD R15, R15, 0x100, R24 ;  /* 0x000001000f0f7824 */ /* 0x000fe200078e0218 */
[----:B------:R-:W-:Y:S01]  /*0190*/  CS2R R18, SRZ ;  /* 0x0000000000127805 */ /* 0x000fe2000001ff00 */
[----:B------:R-:W1:Y:S02]  /*01a0*/  LDC.64 R2, c[0x0][0x220] ;  /* 0x00008800ff027b82 */ /* 0x000e640000000a00 */
[----:B----4-:R-:W-:-:S04]  /*01b0*/  IMAD.WIDE R26, R15, 0x4, R10 ;  /* 0x000000040f1a7825 */ /* 0x010fc800078e020a */
[----:B-----5:R-:W-:Y:S01]  /*01c0*/  IMAD.WIDE R28, R15, 0x4, R8 ;  /* 0x000000040f1c7825 */ /* 0x020fe200078e0208 */
[----:B------:R3:W4:Y:S01]  /*01d0*/  @!P6 LDG.E.EL.128 R20, desc[UR4][R26.64+-0x800] ;  /* 0xfff800041a14e981 */ /* 0x000722000c2e1d00 */
[----:B------:R-:W-:-:S03]  /*01e0*/  ISETP.NE.AND P0, PT, R14, 0x100, PT ;  /* 0x000001000e00780c */ /* 0x000fc60003f05270 */
[----:B------:R-:W5:Y:S01]  /*01f0*/  @P5 LDG.E.EL.128 R16, desc[UR4][R28.64+-0xc00] ;  /* 0xfff400041c105981 */ /* 0x000f62000c2e1d00 */
[----:B------:R-:W-:Y:S02]  /*0200*/  ISETP.GE.AND P1, PT, R24, 0x100, PT ;  /* 0x000001001800780c */ /* 0x000fe40003f26270 */
[----:B------:R-:W-:Y:S02]  /*0210*/  CS2R R8, SRZ ;  /* 0x0000000000087805 */ /* 0x000fe4000001ff00 */
[----:B------:R-:W-:Y:S01]  /*0220*/  CS2R R10, SRZ ;  /* 0x00000000000a7805 */ /* 0x000fe2000001ff00 */
[----:B0--3--:R-:W-:Y:S01]  /*0230*/  IMAD.WIDE R26, R15, 0x4, R12 ;  /* 0x000000040f1a7825 */ /* 0x009fe200078e020c */
[----:B------:R-:W-:-:S03]  /*0240*/  CS2R R12, SRZ ;  /* 0x00000000000c7805 */ /* 0x000fc6000001ff00 */
[----:B-1----:R-:W-:Y:S01]  /*0250*/  IMAD.WIDE R2, R15, 0x4, R2 ;  /* 0x000000040f027825 */ /* 0x002fe200078e0202 */
[----:B------:R-:W-:-:S04]  /*0260*/  CS2R R14, SRZ ;  /* 0x00000000000e7805 */ /* 0x000fc8000001ff00 */
[----:B------:R-:W3:Y:S04]  /*0270*/  @!P0 LDG.E.EL.128 R8, desc[UR4][R2.64+-0x400] ;  /* 0xfffc000402088981 */ /* 0x000ee8000c2e1d00 */
[----:B------:R0:W3:Y:S02]  /*0280*/  @!P1 LDG.E.EL.128 R12, desc[UR4][R26.64] ;  /* 0x000000041a0c9981 */ /* 0x0000e4000c2e1d00 */
[----:B0-----:R-:W0:Y:S01]  /*0290*/  LDC.64 R26, c[0x0][0x250] ;  /* 0x00009400ff1a7b82 */ /* 0x001e220000000a00 */
[----:B--2---:R-:W-:Y:S01]  /*02a0*/  FADD R5, R5, 9.9999997473787516356e-06 ;  /* 0x3727c5ac05057421 */ /* 0x004fe20000000000 */
[----:B------:R-:W-:Y:S01]  /*02b0*/  FADD R4, R4, 9.9999997473787516356e-06 ;  /* 0x3727c5ac04047421 */ /* 0x000fe20000000000 */
[----:B------:R-:W-:-:S03]  /*02c0*/  FADD R28, R6, 9.9999997473787516356e-06 ;  /* 0x3727c5ac061c7421 */ /* 0x000fc60000000000 */
[----:B------:R1:W2:Y:S08]  /*02d0*/  MUFU.SQRT R25, R4 ;  /* 0x0000000400197308 */ /* 0x0002b00000002000 */
[----:B------:R-:W0:Y:S01]  /*02e0*/  MUFU.SQRT R5, R5 ;  /* 0x0000000500057308 */ /* 0x000e220000002000 */
[----:B-1----:R-:W-:Y:S01]  /*02f0*/  IMAD.MOV.U32 R4, RZ, RZ, 0x3e800000 ;  /* 0x3e800000ff047424 */ /* 0x002fe200078e00ff */
[----:B----4-:R-:W-:-:S02]  /*0300*/  SEL R2, R20, RZ, !P6 ;  /* 0x000000ff14027207 */ /* 0x010fc40007000000 */
[----:B------:R-:W-:Y:S02]  /*0310*/  SEL R3, R21, RZ, !P6 ;  /* 0x000000ff15037207 */ /* 0x000fe40007000000 */
[----:B--2---:R-:W-:Y:S01]  /*0320*/  FSETP.GT.AND P2, PT, R25, 8.50705917302346158658e+37, PT ;  /* 0x7e8000001900780b */ /* 0x004fe20003f44000 */
[----:B------:R-:W1:Y:S01]  /*0330*/  LDC.64 R20, c[0x0][0x248] ;  /* 0x00009200ff147b82 */ /* 0x000e620000000a00 */
[----:B------:R-:W-:Y:S01]  /*0340*/  SEL R22, R22, RZ, !P6 ;  /* 0x000000ff16167207 */ /* 0x000fe20007000000 */
[----:B------:R-:W2:Y:S01]  /*0350*/  MUFU.SQRT R28, R28 ;  /* 0x0000001c001c7308 */ /* 0x000ea20000002000 */
[----:B------:R-:W-:Y:S02]  /*0360*/  SEL R23, R23, RZ, !P6 ;  /* 0x000000ff17177207 */ /* 0x000fe40007000000 */
[----:B-----5:R-:W-:Y:S02]  /*0370*/  @P6 SEL R2, R16, RZ, P5 ;  /* 0x000000ff10026207 */ /* 0x020fe40002800000 */
[----:B0-----:R-:W-:-:S02]  /*0380*/  FSETP.GT.AND P4, PT, R5, 8.50705917302346158658e+37, PT ;  /* 0x7e8000000500780b */ /* 0x001fc40003f84000 */
[----:B------:R-:W-:Y:S02]  /*0390*/  @P6 SEL R3, R17, RZ, P5 ;  /* 0x000000ff11036207 */ /* 0x000fe40002800000 */
[----:B------:R-:W-:Y:S01]  /*03a0*/  @P6 SEL R22, R18, RZ, P5 ;  /* 0x000000ff12166207 */ /* 0x000fe20002800000 */
[----:B------:R-:W0:Y:S01]  /*03b0*/  LDC.64 R16, c[0x0][0x238] ;  /* 0x00008e00ff107b82 */ /* 0x000e220000000a00 */
[----:B------:R-:W-:Y:S02]  /*03c0*/  @P6 SEL R23, R19, RZ, P5 ;  /* 0x000000ff13176207 */ /* 0x000fe40002800000 */
[----:B------:R-:W-:Y:S02]  /*03d0*/  FSETP.GEU.AND P6, PT, R5, 1.175494350822287508e-38, PT ;  /* 0x008000000500780b */ /* 0x000fe40003fce000 */
[C---:B------:R-:W-:Y:S01]  /*03e0*/  FSETP.GEU.AND P3, PT, R25.reuse, 1.175494350822287508e-38, PT ;  /* 0x008000001900780b */ /* 0x040fe20003f6e000 */
[----:B------:R-:W-:Y:S01]  /*03f0*/  @P2 FMUL R25, R25, 0.25 ;  /* 0x3e80000019192820 */ /* 0x000fe20000400000 */
[C---:B------:R-:W-:Y:S01]  /*0400*/  FSEL R19, R4.reuse, 1, P2 ;  /* 0x3f80000004137808 */ /* 0x040fe20001000000 */
[----:B------:R-:W-:Y:S01]  /*0410*/  @P4 FMUL R5, R5, 0.25 ;  /* 0x3e80000005054820 */ /* 0x000fe20000400000 */
[----:B------:R-:W-:-:S02]  /*0420*/  FSEL R18, R4, 1, P4 ;  /* 0x3f80000004127808 */ /* 0x000fc40002000000 */
[----:B---3--:R-:W-:Y:S01]  /*0430*/  SEL R29, R10, RZ, !P0 ;  /* 0x000000ff0a1d7207 */ /* 0x008fe20004000000 */
[----:B-1----:R-:W-:Y:S01]  /*0440*/  IMAD.WIDE R20, R24, 0x4, R20 ;  /* 0x0000000418147825 */ /* 0x002fe200078e0214 */
[----:B------:R-:W-:Y:S02]  /*0450*/  SEL R14, R14, RZ, !P1 ;  /* 0x000000ff0e0e7207 */ /* 0x000fe40004800000 */
[----:B------:R-:W-:Y:S01]  /*0460*/  @P1 SEL R14, R29, R22, !P0 ;  /* 0x000000161d0e1207 */ /* 0x000fe20004000000 */
[----:B------:R-:W-:Y:S01]  /*0470*/  @!P6 FMUL R5, R5, 16777216 ;  /* 0x4b8000000505e820 */ /* 0x000fe20000400000 */
[----:B------:R-:W-:Y:S01]  /*0480*/  @!P6 FMUL R18, R18, 16777216 ;  /* 0x4b8000001212e820 */ /* 0x000fe20000400000 */
[----:B------:R-:W-:Y:S01]  /*0490*/  @!P3 FMUL R25, R25, 16777216 ;  /* 0x4b8000001919b820 */ /* 0x000fe20000400000 */
[----:B------:R-:W-:Y:S01]  /*04a0*/  @!P3 FMUL R19, R19, 16777216 ;  /* 0x4b8000001313b820 */ /* 0x000fe20000400000 */
[----:B------:R-:W-:Y:S02]  /*04b0*/  SEL R15, R15, RZ, !P1 ;  /* 0x000000ff0f0f7207 */ /* 0x000fe40004800000 */
[----:B------:R1:W3:Y:S01]  /*04c0*/  MUFU.RCP R6, R25 ;  /* 0x0000001900067308 */ /* 0x0002e20000001000 */
[----:B--2---:R-:W-:Y:S01]  /*04d0*/  FSETP.GT.AND P5, PT, R28, 8.50705917302346158658e+37, PT ;  /* 0x7e8000001c00780b */ /* 0x004fe20003fa4000 */
[----:B0-----:R-:W-:Y:S01]  /*04e0*/  IMAD.WIDE R16, R24, 0x4, R16 ;  /* 0x0000000418107825 */ /* 0x001fe200078e0210 */
[----:B------:R-:W-:-:S05]  /*04f0*/  FSETP.GEU.AND P2, PT, R28, 1.175494350822287508e-38, PT ;  /* 0x008000001c00780b */ /* 0x000fca0003f4e000 */
[----:B------:R-:W0:Y:S01]  /*0500*/  MUFU.RCP R5, R5 ;  /* 0x0000000500057308 */ /* 0x000e220000001000 */
[----:B-1----:R-:W-:Y:S01]  /*0510*/  IMAD.WIDE R24, R24, 0x4, R26 ;  /* 0x0000000418187825 */ /* 0x002fe200078e021a */
[----:B------:R-:W-:-:S03]  /*0520*/  SEL R22, R11, RZ, !P0 ;  /* 0x000000ff0b167207 */ /* 0x000fc60004000000 */
[----:B---3--:R-:W-:Y:S01]  /*0530*/  FMUL R6, R6, R19 ;  /* 0x0000001306067220 */ /* 0x008fe20000400000 */
[----:B------:R-:W-:Y:S01]  /*0540*/  @P5 FMUL R28, R28, 0.25 ;  /* 0x3e8000001c1c5820 */ /* 0x000fe20000400000 */
[----:B0-----:R-:W-:Y:S01]  /*0550*/  FMUL R5, R5, R18 ;  /* 0x0000001205057220 */ /* 0x001fe20000400000 */
[----:B------:R-:W-:Y:S01]  /*0560*/  @P1 SEL R15, R22, R23, !P0 ;  /* 0x00000017160f1207 */ /* 0x000fe20004000000 */
[----:B------:R-:W2:Y:S01]  /*0570*/  LDG.E.EL.128 R16, desc[UR4][R16.64] ;  /* 0x0000000410107981 */ /* 0x000ea2000c2e1d00 */
[----:B------:R-:W-:-:S03]  /*0580*/  @!P2 FMUL R28, R28, 16777216 ;  /* 0x4b8000001c1ca820 */ /* 0x000fc60000400000 */
[----:B------:R-:W3:Y:S04]  /*0590*/  LDG.E.EL.128 R20, desc[UR4][R20.64] ;  /* 0x0000000414147981 */ /* 0x000ee8000c2e1d00 */
[----:B------:R-:W3:Y:S01]  /*05a0*/  LDG.E.EL.128 R24, desc[UR4][R24.64] ;  /* 0x0000000418187981 */ /* 0x000ee2000c2e1d00 */
[----:B------:R-:W-:Y:S01]  /*05b0*/  FADD R11, R7, 9.9999997473787516356e-06 ;  /* 0x3727c5ac070b7421 */ /* 0x000fe20000000000 */
[----:B------:R-:W-:Y:S08]  /*05c0*/  MUFU.RCP R10, R28 ;  /* 0x0000001c000a7308 */ /* 0x000ff00000001000 */
[----:B------:R-:W0:Y:S01]  /*05d0*/  MUFU.SQRT R28, R11 ;  /* 0x0000000b001c7308 */ /* 0x000e220000002000 */
[----:B------:R-:W-:-:S05]  /*05e0*/  FSEL R29, R4, 1, P5 ;  /* 0x3f800000041d7808 */ /* 0x000fca0002800000 */
[----:B------:R-:W-:Y:S01]  /*05f0*/  @!P2 FMUL R29, R29, 16777216 ;  /* 0x4b8000001d1da820 */ /* 0x000fe20000400000 */
[C---:B0-----:R-:W-:Y:S02]  /*0600*/  FSETP.GT.AND P2, PT, R28.reuse, 8.50705917302346158658e+37, PT ;  /* 0x7e8000001c00780b */ /* 0x041fe40003f44000 */
[----:B------:R-:W-:-:S11]  /*0610*/  FSETP.GEU.AND P3, PT, R28, 1.175494350822287508e-38, PT ;  /* 0x008000001c00780b */ /* 0x000fd60003f6e000 */
[----:B------:R-:W-:-:S04]  /*0620*/  @P2 FMUL R28, R28, 0.25 ;  /* 0x3e8000001c1c2820 */ /* 0x000fc80000400000 */
[----:B------:R-:W-:-:S06]  /*0630*/  @!P3 FMUL R28, R28, 16777216 ;  /* 0x4b8000001c1cb820 */ /* 0x000fcc0000400000 */
[----:B------:R-:W0:Y:S01]  /*0640*/  MUFU.RCP R28, R28 ;  /* 0x0000001c001c7308 */ /* 0x000e220000001000 */
[----:B------:R-:W-:-:S05]  /*0650*/  FSEL R7, R4, 1, P2 ;  /* 0x3f80000004077808 */ /* 0x000fca0001000000 */
[----:B------:R-:W-:Y:S01]  /*0660*/  @!P3 FMUL R7, R7, 16777216 ;  /* 0x4b8000000707b820 */ /* 0x000fe20000400000 */
[----:B------:R-:W-:Y:S02]  /*0670*/  SEL R13, R13, RZ, !P1 ;  /* 0x000000ff0d0d7207 */ /* 0x000fe40004800000 */
[----:B------:R-:W-:Y:S01]  /*0680*/  SEL R12, R12, RZ, !P1 ;  /* 0x000000ff0c0c7207 */ /* 0x000fe20004800000 */
[----:B0-----:R-:W-:Y:S01]  /*0690*/  FMUL R4, R28, R7 ;  /* 0x000000071c047220 */ /* 0x001fe20000400000 */
[----:B------:R-:W-:Y:S02]  /*06a0*/  SEL R7, R8, RZ, !P0 ;  /* 0x000000ff08077207 */ /* 0x000fe40004000000 */
[----:B------:R-:W-:Y:S02]  /*06b0*/  SEL R8, R9, RZ, !P0 ;  /* 0x000000ff09087207 */ /* 0x000fe40004000000 */
[----:B------:R-:W-:Y:S02]  /*06c0*/  @P1 SEL R12, R7, R2, !P0 ;  /* 0x00000002070c1207 */ /* 0x000fe40004000000 */
[----:B------:R-:W-:Y:S01]  /*06d0*/  @P1 SEL R13, R8, R3, !P0 ;  /* 0x00000003080d1207 */ /* 0x000fe20004000000 */
[----:B------:R-:W-:Y:S01]  /*06e0*/  FMUL R10, R10, R29 ;  /* 0x0000001d0a0a7220 */ /* 0x000fe20000400000 */
[----:B------:R-:W0:Y:S08]  /*06f0*/  LDC.64 R2, c[0x0][0x258] ;  /* 0x00009600ff027b82 */ /* 0x000e300000000a00 */
[----:B------:R-:W1:Y:S01]  /*0700*/  LDC.64 R8, c[0x0][0x210] ;  /* 0x00008400ff087b82 */ /* 0x000e620000000a00 */
[----:B0-----:R-:W-:-:S04]  /*0710*/  IMAD.WIDE R2, R0, 0x4, R2 ;  /* 0x0000000400027825 */ /* 0x001fc800078e0202 */
[----:B-1----:R-:W-:Y:S01]  /*0720*/  IMAD.WIDE R8, R0, 0x4, R8 ;  /* 0x0000000400087825 */ /* 0x002fe200078e0208 */
[----:B------:R-:W-:Y:S03]  /*0730*/  STG.E.128 desc[UR4][R2.64], R12 ;  /* 0x0000000c02007986 */ /* 0x000fe6000c101d04 */
[----:B--2---:R-:W-:Y:S01]  /*0740*/  FADD R11, -R18, R14 ;  /* 0x0000000e120b7221 */ /* 0x004fe20000000100 */
[----:B------:R-:W-:Y:S01]  /*0750*/  FADD R19, -R19, R15 ;  /* 0x0000000f13137221 */ /* 0x000fe20000000100 */
[----:B------:R-:W-:Y:S01]  /*0760*/  FADD R18, -R17, R13 ;  /* 0x0000000d11127221 */ /* 0x000fe20000000100 */
[----:B------:R-:W-:Y:S01]  /*0770*/  FADD R7, -R16, R12 ;  /* 0x0000000c10077221 */ /* 0x000fe20000000100 */
[----:B------:R-:W-:Y:S01]  /*0780*/  FMUL R11, R10, R11 ;  /* 0x0000000b0a0b7220 */ /* 0x000fe20000400000 */
[----:B------:R-:W-:Y:S01]  /*0790*/  FMUL R4, R4, R19 ;  /* 0x0000001304047220 */ /* 0x000fe20000400000 */
[----:B------:R-:W-:Y:S01]  /*07a0*/  FMUL R18, R5, R18 ;  /* 0x0000001205127220 */ /* 0x000fe20000400000 */
[----:B------:R-:W-:Y:S01]  /*07b0*/  FMUL R7, R6, R7 ;  /* 0x0000000706077220 */ /* 0x000fe20000400000 */
[----:B---3--:R-:W-:Y:S01]  /*07c0*/  FFMA R22, R22, R11, R26 ;  /* 0x0000000b16167223 */ /* 0x008fe2000000001a */
[----:B------:R-:W-:Y:S01]  /*07d0*/  FFMA R23, R23, R4, R27 ;  /* 0x0000000417177223 */ /* 0x000fe2000000001b */
[----:B------:R-:W-:Y:S01]  /*07e0*/  FFMA R21, R21, R18, R25 ;  /* 0x0000001215157223 */ /* 0x000fe20000000019 */
[----:B------:R-:W-:-:S02]  /*07f0*/  FFMA R20, R20, R7, R24 ;  /* 0x0000000714147223 */ /* 0x000fc40000000018 */
[----:B------:R-:W-:Y:S02]  /*0800*/  FSETP.GT.AND P1, PT, R22, RZ, PT ;  /* 0x000000ff1600720b */ /* 0x000fe40003f24000 */
[----:B------:R-:W-:Y:S02]  /*0810*/  FSETP.GT.AND P0, PT, R23, RZ, PT ;  /* 0x000000ff1700720b */ /* 0x000fe40003f04000 */
[----:B------:R-:W-:Y:S02]  /*0820*/  FSETP.GT.AND P2, PT, R21, RZ, PT ;  /* 0x000000ff1500720b */ /* 0x000fe40003f44000 */
[----:B------:R-:W-:-:S07]  /*0830*/  FSETP.GT.AND P3, PT, R20, RZ, PT ;  /* 0x000000ff1400720b */ /* 0x000fce0003f64000 */
[----:B------:R-:W-:Y:S02]  /*0840*/  @!P1 FMUL R22, R22, 0.0099999997764825820923 ;  /* 0x3c23d70a16169820 */ /* 0x000fe40000400000 */
[----:B------:R-:W-:Y:S02]  /*0850*/  @!P0 FMUL R23, R23, 0.0099999997764825820923 ;  /* 0x3c23d70a17178820 */ /* 0x000fe40000400000 */
[----:B------:R-:W-:Y:S02]  /*0860*/  @!P2 FMUL R21, R21, 0.0099999997764825820923 ;  /* 0x3c23d70a1515a820 */ /* 0x000fe40000400000 */
[----:B------:R-:W-:-:S05]  /*0870*/  @!P3 FMUL R20, R20, 0.0099999997764825820923 ;  /* 0x3c23d70a1414b820 */ /* 0x000fca0000400000 */
[----:B------:R-:W-:Y:S01]  /*0880*/  STG.E.128 desc[UR4][R8.64], R20 ;  /* 0x0000001408007986 */ /* 0x000fe2000c101d04 */
[----:B------:R-:W-:Y:S05]  /*0890*/  EXIT ;  /* 0x000000000000794d */ /* 0x000fea0003800000 */
.L_x_0:
[----:B------:R-:W-:-:S00]  /*08a0*/  BRA `(.L_x_0) ;  /* 0xfffffffc00fc7947 */ /* 0x000fc0000383ffff */
[----:B------:R-:W-:-:S00]  /*08b0*/  NOP ;  /* 0x0000000000007918 */ /* 0x000fc00000000000 */
        /* <DEDUP_REMOVED lines=12> */
.L_x_1:


//--------------------- .nv.global.init           --------------------------
	.section	.nv.global.init,"aw",@progbits
.nv.global.init:
	.type		_$_str,@object
	.size		_$_str,(_$_str_$_2 - _$_str)
_$_str:
        /*0000*/ 	.byte	0x5f, 0x5f, 0x43, 0x55, 0x44, 0x41, 0x5f, 0x46, 0x54, 0x5a, 0x00
	.type		_$_str_$_2,@object
	.size		_$_str_$_2,(.L_1 - _$_str_$_2)
_$_str_$_2:
        /*000b*/ 	.byte	0x5f, 0x5f, 0x43, 0x55, 0x44, 0x41, 0x5f, 0x50, 0x52, 0x45, 0x43, 0x5f, 0x53, 0x51, 0x52, 0x54
        /*001b*/ 	.byte	0x00
.L_1:


//--------------------- .nv.constant0.triton_poi_fused__native_batch_norm_legit_no_training_cat_leaky_relu_2 --------------------------
	.section	.nv.constant0.triton_poi_fused__native_batch_norm_legit_no_training_cat_leaky_relu_2,"a",@progbits
	.sectionflags	@""
	.align	4
.nv.constant0.triton_poi_fused__native_batch_norm_legit_no_training_cat_leaky_relu_2:
	.zero		612
